//
// Generated by NVIDIA NVVM Compiler
//
// Compiler Build ID: CL-36424714
// Cuda compilation tools, release 13.0, V13.0.88
// Based on NVVM 20.0.0
//

.version 9.0
.target sm_100
.address_size 64

	// .globl	default_function_kernel

.visible .entry default_function_kernel(
	.param .u64 .ptr .align 1 default_function_kernel_param_0,
	.param .u64 .ptr .align 1 default_function_kernel_param_1
)
.maxntid 64
{
	.reg .pred 	%p<2>;
	.reg .b32 	%r<8>;
	.reg .b32 	%f<2>;
	.reg .b64 	%rd<8>;

	ld.param.u64 	%rd1, [default_function_kernel_param_0];
	ld.param.u64 	%rd2, [default_function_kernel_param_1];
	mov.u32 	%r1, %ctaid.x;
	shl.b32 	%r3, %r1, 3;
	mov.u32 	%r2, %tid.x;
	shr.u32 	%r4, %r2, 3;
	or.b32  	%r5, %r3, %r4;
	setp.gt.u32 	%p1, %r5, 9024;
	@%p1 bra 	$L__BB0_2;
	cvta.to.global.u64 	%rd3, %rd1;
	cvta.to.global.u64 	%rd4, %rd2;
	shl.b32 	%r6, %r1, 6;
	or.b32  	%r7, %r6, %r2;
	mul.wide.u32 	%rd5, %r7, 4;
	add.s64 	%rd6, %rd3, %rd5;
	ld.global.nc.f32 	%f1, [%rd6];
	add.s64 	%rd7, %rd4, %rd5;
	st.global.f32 	[%rd7], %f1;
$L__BB0_2:
	ret;

}


// ===== COMPILED SASS (sm_100) =====

	.target	sm_100

	.elftype	@"ET_EXEC"


//--------------------- .note.nv.tkinfo           --------------------------
	.section	.note.nv.tkinfo,"",@"SHT_NOTE"
	.sectionflags	@"SHF_NOTE_NV_TKINFO"
	.tkinfo
        /*0018*/ 	.word	0x00000002
        /*0030*/ 	.string	""
        /*0030*/ 	.string	"ptxas"
        /*0030*/ 	.string	"Cuda compilation tools, release 13.0, V13.0.88"
        /*0030*/ 	.string	"Build cuda_13.0.r13.0/compiler.36424714_0"
        /*0030*/ 	.string	"-arch sm_100 -m 64 "



//--------------------- .note.nv.cuinfo           --------------------------
	.section	.note.nv.cuinfo,"",@"SHT_NOTE"
	.sectionflags	@"SHF_NOTE_NV_CUINFO"
        /*0018*/ 	.short	0x0002
        /*001a*/ 	.short	0x0064
        /*001c*/ 	.short	0x0082
	.zero		2


//--------------------- .nv.info                  --------------------------
	.section	.nv.info,"",@"SHT_CUDA_INFO"
	.align	4


	//----- nvinfo : EIATTR_REGCOUNT
	.align		4
        /*0000*/ 	.byte	0x04, 0x2f
        /*0002*/ 	.short	(.L_1 - .L_0)
	.align		4
.L_0:
        /*0004*/ 	.word	index@(default_function_kernel)
        /*0008*/ 	.word	0x0000000a


	//----- nvinfo : EIATTR_FRAME_SIZE
	.align		4
.L_1:
        /*000c*/ 	.byte	0x04, 0x11
        /*000e*/ 	.short	(.L_3 - .L_2)
	.align		4
.L_2:
        /*0010*/ 	.word	index@(default_function_kernel)
        /*0014*/ 	.word	0x00000000


	//----- nvinfo : EIATTR_MIN_STACK_SIZE
	.align		4
.L_3:
        /*0018*/ 	.byte	0x04, 0x12
        /*001a*/ 	.short	(.L_5 - .L_4)
	.align		4
.L_4:
        /*001c*/ 	.word	index@(default_function_kernel)
        /*0020*/ 	.word	0x00000000
.L_5:


//--------------------- .nv.compat                --------------------------
	.section	.nv.compat,"",@"SHT_CUDA_COMPAT_INFO"
	.align	4
        /*0000*/ 	.byte	0x02, 0x09, 0x00, 0x00, 0x02, 0x02, 0x01, 0x00, 0x02, 0x05, 0x05, 0x00, 0x03, 0x07, 0x01, 0x01
        /*0010*/ 	.byte	0x02, 0x03, 0x00, 0x00, 0x02, 0x06, 0x01, 0x00, 0x04, 0x0b, 0x08, 0x00, 0x09, 0x00, 0x00, 0x00
        /*0020*/ 	.byte	0x00, 0x00, 0x00, 0x00


//--------------------- .nv.info.default_function_kernel --------------------------
	.section	.nv.info.default_function_kernel,"",@"SHT_CUDA_INFO"
	.sectionflags	@""
	.align	4


	//----- nvinfo : EIATTR_CUDA_API_VERSION
	.align		4
        /*0000*/ 	.byte	0x04, 0x37
        /*0002*/ 	.short	(.L_7 - .L_6)
.L_6:
        /*0004*/ 	.word	0x00000082


	//----- nvinfo : EIATTR_KPARAM_INFO
	.align		4
.L_7:
        /*0008*/ 	.byte	0x04, 0x17
        /*000a*/ 	.short	(.L_9 - .L_8)
.L_8:
        /*000c*/ 	.word	0x00000000
        /*0010*/ 	.short	0x0001
        /*0012*/ 	.short	0x0008
        /*0014*/ 	.byte	0x00, 0xf5, 0x21, 0x00


	//----- nvinfo : EIATTR_KPARAM_INFO
	.align		4
.L_9:
        /*0018*/ 	.byte	0x04, 0x17
        /*001a*/ 	.short	(.L_11 - .L_10)
.L_10:
        /*001c*/ 	.word	0x00000000
        /*0020*/ 	.short	0x0000
        /*0022*/ 	.short	0x0000
        /*0024*/ 	.byte	0x00, 0xf5, 0x21, 0x00


	//----- nvinfo : EIATTR_SPARSE_MMA_MASK
	.align		4
.L_11:
        /*0028*/ 	.byte	0x03, 0x50
        /*002a*/ 	.short	0x0000


	//----- nvinfo : EIATTR_MAXREG_COUNT
	.align		4
        /*002c*/ 	.byte	0x03, 0x1b
        /*002e*/ 	.short	0x00ff


	//----- nvinfo : EIATTR_MERCURY_ISA_VERSION
	.align		4
        /*0030*/ 	.byte	0x03, 0x5f
        /*0032*/ 	.short	0x0101


	//----- nvinfo : EIATTR_VRC_CTA_INIT_COUNT
	.align		4
        /*0034*/ 	.byte	0x02, 0x4a
	.zero		1
	.zero		1


	//----- nvinfo : EIATTR_EXIT_INSTR_OFFSETS
	.align		4
        /*0038*/ 	.byte	0x04, 0x1c
        /*003a*/ 	.short	(.L_13 - .L_12)


	//   ....[0]....
.L_12:
        /*003c*/ 	.word	0x00000070


	//   ....[1]....
        /*0040*/ 	.word	0x00000110


	//----- nvinfo : EIATTR_MAX_THREADS
	.align		4
.L_13:
        /*0044*/ 	.byte	0x04, 0x05
        /*0046*/ 	.short	(.L_15 - .L_14)
.L_14:
        /*0048*/ 	.word	0x00000040
        /*004c*/ 	.word	0x00000001
        /*0050*/ 	.word	0x00000001


	//----- nvinfo : EIATTR_CBANK_PARAM_SIZE
	.align		4
.L_15:
        /*0054*/ 	.byte	0x03, 0x19
        /*0056*/ 	.short	0x0010


	//----- nvinfo : EIATTR_PARAM_CBANK
	.align		4
        /*0058*/ 	.byte	0x04, 0x0a
        /*005a*/ 	.short	(.L_17 - .L_16)
	.align		4
.L_16:
        /*005c*/ 	.word	index@(.nv.constant0.default_function_kernel)
        /*0060*/ 	.short	0x0380
        /*0062*/ 	.short	0x0010


	//----- nvinfo : EIATTR_SW_WAR
	.align		4
.L_17:
        /*0064*/ 	.byte	0x04, 0x36
        /*0066*/ 	.short	(.L_19 - .L_18)
.L_18:
        /*0068*/ 	.word	0x00000008
.L_19:


//--------------------- .nv.callgraph             --------------------------
	.section	.nv.callgraph,"",@"SHT_CUDA_CALLGRAPH"
	.align	4
	.sectionentsize	8
	.align		4
        /*0000*/ 	.word	0x00000000
	.align		4
        /*0004*/ 	.word	0xffffffff
	.align		4
        /*0008*/ 	.word	0x00000000
	.align		4
        /*000c*/ 	.word	0xfffffffe
	.align		4
        /*0010*/ 	.word	0x00000000
	.align		4
        /*0014*/ 	.word	0xfffffffd
	.align		4
        /*0018*/ 	.word	0x00000000
	.align		4
        /*001c*/ 	.word	0xfffffffc


//--------------------- .text.default_function_kernel --------------------------
	.section	.text.default_function_kernel,"ax",@progbits
	.align	128
        .global         default_function_kernel
        .type           default_function_kernel,@function
        .size           default_function_kernel,(.L_x_1 - default_function_kernel)
        .other          default_function_kernel,@"STO_CUDA_ENTRY STV_DEFAULT"
default_function_kernel:
.text.default_function_kernel:
[----:B------:R-:W-:Y:S01]  /*0000*/  LDC R1, c[0x0][0x37c] ;  /* 0x0000df00ff017b82 */ /* 0x000fe20000000800 */
[----:B------:R-:W0:Y:S07]  /*0010*/  S2R R7, SR_TID.X ;  /* 0x0000000000077919 */ /* 0x000e2e0000002100 */
[----:B------:R-:W1:Y:S02]  /*0020*/  S2UR UR5, SR_CTAID.X ;  /* 0x00000000000579c3 */ /* 0x000e640000002500 */
[----:B-1----:R-:W-:Y:S01]  /*0030*/  USHF.L.U32 UR4, UR5, 0x3, URZ ;  /* 0x0000000305047899 */ /* 0x002fe200080006ff */
[----:B0-----:R-:W-:-:S05]  /*0040*/  SHF.R.U32.HI R0, RZ, 0x3, R7 ;  /* 0x00000003ff007819 */ /* 0x001fca0000011607 */
[----:B------:R-:W-:-:S04]  /*0050*/  LOP3.LUT R0, R0, UR4, RZ, 0xfc, !PT ;  /* 0x0000000400007c12 */ /* 0x000fc8000f8efcff */
[----:B------:R-:W-:-:S13]  /*0060*/  ISETP.GT.U32.AND P0, PT, R0, 0x2340, PT ;  /* 0x000023400000780c */ /* 0x000fda0003f04070 */
[----:B------:R-:W-:Y:S05]  /*0070*/  @P0 EXIT ;  /* 0x000000000000094d */ /* 0x000fea0003800000 */
[----:B------:R-:W0:Y:S01]  /*0080*/  LDC.64 R2, c[0x0][0x380] ;  /* 0x0000e000ff027b82 */ /* 0x000e220000000a00 */
[----:B------:R-:W1:Y:S01]  /*0090*/  LDCU.64 UR6, c[0x0][0x358] ;  /* 0x00006b00ff0677ac */ /* 0x000e620008000a00 */
[----:B------:R-:W-:-:S06]  /*00a0*/  USHF.L.U32 UR4, UR5, 0x6, URZ ;  /* 0x0000000605047899 */ /* 0x000fcc00080006ff */
[----:B------:R-:W2:Y:S01]  /*00b0*/  LDC.64 R4, c[0x0][0x388] ;  /* 0x0000e200ff047b82 */ /* 0x000ea20000000a00 */
[----:B------:R-:W-:-:S05]  /*00c0*/  LOP3.LUT R7, R7, UR4, RZ, 0xfc, !PT ;  /* 0x0000000407077c12 */ /* 0x000fca000f8efcff */
[----:B0-----:R-:W-:-:S06]  /*00d0*/  IMAD.WIDE.U32 R2, R7, 0x4, R2 ;  /* 0x0000000407027825 */ /* 0x001fcc00078e0002 */
[----:B-1----:R-:W3:Y:S01]  /*00e0*/  LDG.E.CONSTANT R3, desc[UR6][R2.64] ;  /* 0x0000000602037981 */ /* 0x002ee2000c1e9900 */
[----:B--2---:R-:W-:-:S05]  /*00f0*/  IMAD.WIDE.U32 R4, R7, 0x4, R4 ;  /* 0x0000000407047825 */ /* 0x004fca00078e0004 */
[----:B---3--:R-:W-:Y:S01]  /*0100*/  STG.E desc[UR6][R4.64], R3 ;  /* 0x0000000304007986 */ /* 0x008fe2000c101906 */
[----:B------:R-:W-:Y:S05]  /*0110*/  EXIT ;  /* 0x000000000000794d */ /* 0x000fea0003800000 */
.L_x_0:
[----:B------:R-:W-:-:S00]  /*0120*/  BRA `(.L_x_0) ;  /* 0xfffffffc00fc7947 */ /* 0x000fc0000383ffff */
[----:B------:R-:W-:-:S00]  /*0130*/  NOP ;  /* 0x0000000000007918 */ /* 0x000fc00000000000 */
        /* <DEDUP_REMOVED lines=12> */
.L_x_1:


//--------------------- .nv.shared.reserved.0     --------------------------
	.section	.nv.shared.reserved.0,"aw",@nobits
	.weak		__nv_reservedSMEM_offset_0_alias
	.size		__nv_reservedSMEM_offset_0_alias, 0, 64
	.other		__nv_reservedSMEM_offset_0_alias,@"STO_CUDA_RESERVED_SHARED STV_DEFAULT"
__nv_reservedSMEM_offset_0_alias:
	.zero		0
	.zero		64


//--------------------- .nv.constant0.default_function_kernel --------------------------
	.section	.nv.constant0.default_function_kernel,"a",@progbits
	.sectionflags	@""
	.align	4
.nv.constant0.default_function_kernel:
	.zero		912


//--------------------- SYMBOLS --------------------------

	.type		.nv.reservedSmem.offset0,@object
	.size		.nv.reservedSmem.offset0,0x4
